	.headerflags	@"EF_CUDA_TEXMODE_UNIFIED EF_CUDA_64BIT_ADDRESS EF_CUDA_ACCELERATORS EF_CUDA_SM90 EF_CUDA_VIRTUAL_SM(EF_CUDA_SM90)"
	.elftype	@"ET_EXEC"


//--------------------- .nv.info                  --------------------------
	.section	.nv.info,"",@"SHT_CUDA_INFO"
	.align	4


	//----- nvinfo : EIATTR_REGCOUNT
	.align		4
        /*0000*/ 	.byte	0x04, 0x2f
        /*0002*/ 	.short	(.L_1 - .L_0)
	.align		4
.L_0:
        /*0004*/ 	.word	index@(triton_poi_fused__softmax_1)
        /*0008*/ 	.word	0x00000012


	//----- nvinfo : EIATTR_MIN_STACK_SIZE
	.align		4
.L_1:
        /*000c*/ 	.byte	0x04, 0x12
        /*000e*/ 	.short	(.L_3 - .L_2)
	.align		4
.L_2:
        /*0010*/ 	.word	index@(triton_poi_fused__softmax_1)
        /*0014*/ 	.word	0x00000000


	//----- nvinfo : EIATTR_FRAME_SIZE
	.align		4
.L_3:
        /*0018*/ 	.byte	0x04, 0x11
        /*001a*/ 	.short	(.L_5 - .L_4)
	.align		4
.L_4:
        /*001c*/ 	.word	index@(triton_poi_fused__softmax_1)
        /*0020*/ 	.word	0x00000000


	//----- nvinfo : EIATTR_MIN_STACK_SIZE
	.align		4
.L_5:
        /*0024*/ 	.byte	0x04, 0x12
        /*0026*/ 	.short	(.L_7 - .L_6)
	.align		4
.L_6:
        /*0028*/ 	.word	index@(triton_poi_fused__softmax_1)
        /*002c*/ 	.word	0x00000000
.L_7:


//--------------------- .nv.info.triton_poi_fused__softmax_1 --------------------------
	.section	.nv.info.triton_poi_fused__softmax_1,"",@"SHT_CUDA_INFO"
	.sectionflags	@""
	.align	4


	//----- nvinfo : EIATTR_CUDA_API_VERSION
	.align		4
        /*0000*/ 	.byte	0x04, 0x37
        /*0002*/ 	.short	(.L_9 - .L_8)
.L_8:
        /*0004*/ 	.word	0x0000007c


	//----- nvinfo : EIATTR_KPARAM_INFO
	.align		4
.L_9:
        /*0008*/ 	.byte	0x04, 0x17
        /*000a*/ 	.short	(.L_11 - .L_10)
.L_10:
        /*000c*/ 	.word	0x00000000
        /*0010*/ 	.short	0x0002
        /*0012*/ 	.short	0x0010
        /*0014*/ 	.byte	0x00, 0xf0, 0x11, 0x00


	//----- nvinfo : EIATTR_KPARAM_INFO
	.align		4
.L_11:
        /*0018*/ 	.byte	0x04, 0x17
        /*001a*/ 	.short	(.L_13 - .L_12)
.L_12:
        /*001c*/ 	.word	0x00000000
        /*0020*/ 	.short	0x0001
        /*0022*/ 	.short	0x0008
        /*0024*/ 	.byte	0x00, 0xf4, 0x21, 0x00


	//----- nvinfo : EIATTR_KPARAM_INFO
	.align		4
.L_13:
        /*0028*/ 	.byte	0x04, 0x17
        /*002a*/ 	.short	(.L_15 - .L_14)
.L_14:
        /*002c*/ 	.word	0x00000000
        /*0030*/ 	.short	0x0000
        /*0032*/ 	.short	0x0000
        /*0034*/ 	.byte	0x00, 0xf4, 0x21, 0x00


	//----- nvinfo : EIATTR_SPARSE_MMA_MASK
	.align		4
.L_15:
        /*0038*/ 	.byte	0x03, 0x50
        /*003a*/ 	.short	0x0000


	//----- nvinfo : EIATTR_MAXREG_COUNT
	.align		4
        /*003c*/ 	.byte	0x03, 0x1b
        /*003e*/ 	.short	0x00ff


	//----- nvinfo : EIATTR_EXIT_INSTR_OFFSETS
	.align		4
        /*0040*/ 	.byte	0x04, 0x1c
        /*0042*/ 	.short	(.L_17 - .L_16)


	//   ....[0]....
.L_16:
        /*0044*/ 	.word	0x00000360


	//   ....[1]....
        /*0048*/ 	.word	0x00000380


	//----- nvinfo : EIATTR_REQNTID
	.align		4
.L_17:
        /*004c*/ 	.byte	0x04, 0x10
        /*004e*/ 	.short	(.L_19 - .L_18)
.L_18:
        /*0050*/ 	.word	0x00000020
        /*0054*/ 	.word	0x00000001
        /*0058*/ 	.word	0x00000001


	//----- nvinfo : EIATTR_CBANK_PARAM_SIZE
	.align		4
.L_19:
        /*005c*/ 	.byte	0x03, 0x19
        /*005e*/ 	.short	0x0014


	//----- nvinfo : EIATTR_PARAM_CBANK
	.align		4
        /*0060*/ 	.byte	0x04, 0x0a
        /*0062*/ 	.short	(.L_21 - .L_20)
	.align		4
.L_20:
        /*0064*/ 	.word	index@(.nv.constant0.triton_poi_fused__softmax_1)
        /*0068*/ 	.short	0x0210
        /*006a*/ 	.short	0x0014


	//----- nvinfo : EIATTR_SW_WAR
	.align		4
.L_21:
        /*006c*/ 	.byte	0x04, 0x36
        /*006e*/ 	.short	(.L_23 - .L_22)
.L_22:
        /*0070*/ 	.word	0x00000008
.L_23:


//--------------------- .nv.callgraph             --------------------------
	.section	.nv.callgraph,"",@"SHT_CUDA_CALLGRAPH"
	.align	4
	.sectionentsize	8
	.align		4
        /*0000*/ 	.word	0x00000000
	.align		4
        /*0004*/ 	.word	0xffffffff
	.align		4
        /*0008*/ 	.word	0x00000000
	.align		4
        /*000c*/ 	.word	0xfffffffe
	.align		4
        /*0010*/ 	.word	0x00000000
	.align		4
        /*0014*/ 	.word	0xfffffffd
	.align		4
        /*0018*/ 	.word	0x00000000
	.align		4
        /*001c*/ 	.word	0xfffffffc


//--------------------- .text.triton_poi_fused__softmax_1 --------------------------
	.section	.text.triton_poi_fused__softmax_1,"ax",@progbits
	.align	128
        .global         triton_poi_fused__softmax_1
        .type           triton_poi_fused__softmax_1,@function
        .size           triton_poi_fused__softmax_1,(.L_x_1 - triton_poi_fused__softmax_1)
        .other          triton_poi_fused__softmax_1,@"STO_CUDA_ENTRY STV_DEFAULT"
triton_poi_fused__softmax_1:
.text.triton_poi_fused__softmax_1:
[----:B------:R-:W0:Y:S02]  /*0000*/  LDC R1, c[0x0][0x28] ;  /* 0x00000a00ff017b82 */ /* 0x000e240000000800 */
[----:B------:R-:W1:Y:S01]  /*0010*/  S2R R0, SR_TID.X ;  /* 0x0000000000007919 */ /* 0x000e620000002100 */
[----:B------:R-:W2:Y:S01]  /*0020*/  LDC.64 R2, c[0x0][0x210] ;  /* 0x00008400ff027b82 */ /* 0x000ea20000000a00 */
[----:B------:R-:W-:Y:S02]  /*0030*/  MOV R6, RZ ;  /* 0x000000ff00067202 */ /* 0x000fe40000000f00 */
[----:B------:R-:W-:Y:S01]  /*0040*/  CS2R R8, SRZ ;  /* 0x0000000000087805 */ /* 0x000fe2000001ff00 */
[----:B------:R-:W3:Y:S01]  /*0050*/  S2R R7, SR_CTAID.X ;  /* 0x0000000000077919 */ /* 0x000ee20000002500 */
[----:B------:R-:W-:Y:S01]  /*0060*/  CS2R R10, SRZ ;  /* 0x00000000000a7805 */ /* 0x000fe2000001ff00 */
[----:B------:R-:W-:Y:S01]  /*0070*/  ULDC.64 UR4, c[0x0][0x208] ;  /* 0x0000820000047ab9 */ /* 0x000fe20000000a00 */
[----:B-1----:R-:W-:Y:S02]  /*0080*/  SHF.L.U32 R0, R0, 0x1, RZ ;  /* 0x0000000100007819 */ /* 0x002fe400000006ff */
[----:B---3--:R-:W-:-:S02]  /*0090*/  SHF.R.S32.HI R4, RZ, 0x19, R7 ;  /* 0x00000019ff047819 */ /* 0x008fc40000011407 */
[----:B------:R-:W-:Y:S02]  /*00a0*/  LOP3.LUT R0, R0, 0x3e, RZ, 0xc0, !PT ;  /* 0x0000003e00007812 */ /* 0x000fe400078ec0ff */
[----:B------:R-:W-:Y:S02]  /*00b0*/  SGXT R4, R4, 0x1 ;  /* 0x000000010404781a */ /* 0x000fe40000000200 */
[----:B------:R-:W-:Y:S01]  /*00c0*/  LEA R7, R7, R0, 0x6 ;  /* 0x0000000007077211 */ /* 0x000fe200078e30ff */
[----:B------:R-:W-:-:S03]  /*00d0*/  HFMA2.MMA R0, -RZ, RZ, 0, 0 ;  /* 0x00000000ff007435 */ /* 0x000fc600000001ff */
[----:B------:R-:W-:Y:S02]  /*00e0*/  LEA.HI R4, R4, R7, RZ, 0x2 ;  /* 0x0000000704047211 */ /* 0x000fe400078f10ff */
[----:B------:R-:W-:Y:S02]  /*00f0*/  ISETP.GE.AND P4, PT, R7, 0x40, PT ;  /* 0x000000400700780c */ /* 0x000fe40003f86270 */
[----:B------:R-:W-:-:S05]  /*0100*/  LOP3.LUT R5, R4, 0xfffffffc, RZ, 0xc0, !PT ;  /* 0xfffffffc04057812 */ /* 0x000fca00078ec0ff */
[----:B--2---:R-:W-:Y:S01]  /*0110*/  IMAD.WIDE R4, R5, 0x4, R2 ;  /* 0x0000000405047825 */ /* 0x004fe200078e0202 */
[----:B------:R-:W-:-:S05]  /*0120*/  CS2R R12, SRZ ;  /* 0x00000000000c7805 */ /* 0x000fca000001ff00 */
[----:B------:R-:W2:Y:S04]  /*0130*/  @!P4 LDG.E.EL R0, desc[UR4][R4.64] ;  /* 0x000000040400c981 */ /* 0x000ea8000c2e1900 */
[----:B------:R-:W2:Y:S04]  /*0140*/  @!P4 LDG.E.EL R9, desc[UR4][R4.64+0x4] ;  /* 0x000004040409c981 */ /* 0x000ea8000c2e1900 */
[----:B------:R-:W3:Y:S04]  /*0150*/  @!P4 LDG.E.EL R6, desc[UR4][R4.64] ;  /* 0x000000040406c981 */ /* 0x000ee8000c2e1900 */
[----:B------:R-:W3:Y:S04]  /*0160*/  @!P4 LDG.E.EL R11, desc[UR4][R4.64+0x4] ;  /* 0x00000404040bc981 */ /* 0x000ee8000c2e1900 */
[----:B------:R-:W4:Y:S04]  /*0170*/  @!P4 LDG.E.EL R8, desc[UR4][R4.64+0x8] ;  /* 0x000008040408c981 */ /* 0x000f28000c2e1900 */
[----:B------:R-:W5:Y:S04]  /*0180*/  @!P4 LDG.E.EL R10, desc[UR4][R4.64+0x8] ;  /* 0x00000804040ac981 */ /* 0x000f68000c2e1900 */
[----:B------:R-:W5:Y:S04]  /*0190*/  @!P4 LDG.E.EL R12, desc[UR4][R4.64+0xc] ;  /* 0x00000c04040cc981 */ /* 0x000f68000c2e1900 */
[----:B------:R-:W5:Y:S01]  /*01a0*/  @!P4 LDG.E.EL R13, desc[UR4][R4.64+0xc] ;  /* 0x00000c04040dc981 */ /* 0x000f62000c2e1900 */
[----:B------:R-:W-:Y:S01]  /*01b0*/  CS2R R14, SRZ ;  /* 0x00000000000e7805 */ /* 0x000fe2000001ff00 */
[----:B------:R-:W-:-:S05]  /*01c0*/  IMAD.WIDE R2, R7, 0x4, R2 ;  /* 0x0000000407027825 */ /* 0x000fca00078e0202 */
[----:B------:R1:W5:Y:S02]  /*01d0*/  @!P4 LDG.E.64 R14, desc[UR4][R2.64] ;  /* 0x00000004020ec981 */ /* 0x000364000c1e1b00 */
[----:B-1----:R-:W1:Y:S02]  /*01e0*/  LDC.64 R2, c[0x0][0x218] ;  /* 0x00008600ff027b82 */ /* 0x002e640000000a00 */
[----:B-1----:R-:W-:-:S04]  /*01f0*/  IMAD.WIDE R2, R7, 0x4, R2 ;  /* 0x0000000407027825 */ /* 0x002fc800078e0202 */
[----:B--2---:R-:W-:Y:S01]  /*0200*/  FADD R9, R9, R0 ;  /* 0x0000000009097221 */ /* 0x004fe20000000000 */
[----:B---3--:R-:W-:-:S03]  /*0210*/  FADD R11, R11, R6 ;  /* 0x000000060b0b7221 */ /* 0x008fc60000000000 */
[----:B----4-:R-:W-:Y:S01]  /*0220*/  FADD R9, R9, R8 ;  /* 0x0000000809097221 */ /* 0x010fe20000000000 */
[----:B-----5:R-:W-:-:S03]  /*0230*/  FADD R10, R11, R10 ;  /* 0x0000000a0b0a7221 */ /* 0x020fc60000000000 */
[----:B------:R-:W-:Y:S01]  /*0240*/  FADD R9, R9, R12 ;  /* 0x0000000c09097221 */ /* 0x000fe20000000000 */
[----:B------:R-:W-:-:S04]  /*0250*/  FADD R10, R10, R13 ;  /* 0x0000000d0a0a7221 */ /* 0x000fc80000000000 */
[C---:B------:R-:W-:Y:S02]  /*0260*/  FSETP.GT.AND P0, PT, |R9|.reuse, 8.50705917302346158658e+37, PT ;  /* 0x7e8000000900780b */ /* 0x040fe40003f04200 */
[----:B------:R-:W-:Y:S02]  /*0270*/  FSETP.GEU.AND P2, PT, |R9|, 1.175494350822287508e-38, PT ;  /* 0x008000000900780b */ /* 0x000fe40003f4e200 */
[C---:B------:R-:W-:Y:S02]  /*0280*/  FSETP.GT.AND P1, PT, |R10|.reuse, 8.50705917302346158658e+37, PT ;  /* 0x7e8000000a00780b */ /* 0x040fe40003f24200 */
[----:B------:R-:W-:-:S07]  /*0290*/  FSETP.GEU.AND P3, PT, |R10|, 1.175494350822287508e-38, PT ;  /* 0x008000000a00780b */ /* 0x000fce0003f6e200 */
[----:B------:R-:W-:Y:S01]  /*02a0*/  @P0 FMUL R9, R9, 0.25 ;  /* 0x3e80000009090820 */ /* 0x000fe20000400000 */
[----:B------:R-:W-:-:S03]  /*02b0*/  @P0 FMUL R14, R14, 0.25 ;  /* 0x3e8000000e0e0820 */ /* 0x000fc60000400000 */
[----:B------:R-:W-:Y:S01]  /*02c0*/  @P1 FMUL R10, R10, 0.25 ;  /* 0x3e8000000a0a1820 */ /* 0x000fe20000400000 */
[----:B------:R-:W-:Y:S01]  /*02d0*/  @!P2 FMUL R9, R9, 16777216 ;  /* 0x4b8000000909a820 */ /* 0x000fe20000400000 */
[----:B------:R-:W-:Y:S01]  /*02e0*/  @P1 FMUL R15, R15, 0.25 ;  /* 0x3e8000000f0f1820 */ /* 0x000fe20000400000 */
[----:B------:R-:W-:Y:S01]  /*02f0*/  @!P2 FMUL R14, R14, 16777216 ;  /* 0x4b8000000e0ea820 */ /* 0x000fe20000400000 */
[----:B------:R-:W-:Y:S02]  /*0300*/  @!P3 FMUL R10, R10, 16777216 ;  /* 0x4b8000000a0ab820 */ /* 0x000fe40000400000 */
[----:B------:R-:W-:Y:S01]  /*0310*/  @!P3 FMUL R15, R15, 16777216 ;  /* 0x4b8000000f0fb820 */ /* 0x000fe20000400000 */
[----:B------:R-:W1:Y:S08]  /*0320*/  MUFU.RCP R9, R9 ;  /* 0x0000000900097308 */ /* 0x000e700000001000 */
[----:B------:R-:W2:Y:S01]  /*0330*/  MUFU.RCP R10, R10 ;  /* 0x0000000a000a7308 */ /* 0x000ea20000001000 */
[----:B-1----:R-:W-:Y:S01]  /*0340*/  FMUL R14, R9, R14 ;  /* 0x0000000e090e7220 */ /* 0x002fe20000400000 */
[----:B--2---:R-:W-:Y:S01]  /*0350*/  FMUL R15, R10, R15 ;  /* 0x0000000f0a0f7220 */ /* 0x004fe20000400000 */
[----:B------:R-:W-:Y:S06]  /*0360*/  @P4 EXIT ;  /* 0x000000000000494d */ /* 0x000fec0003800000 */
[----:B------:R-:W-:Y:S01]  /*0370*/  STG.E.64 desc[UR4][R2.64], R14 ;  /* 0x0000000e02007986 */ /* 0x000fe2000c101b04 */
[----:B------:R-:W-:Y:S05]  /*0380*/  EXIT ;  /* 0x000000000000794d */ /* 0x000fea0003800000 */
.L_x_0:
[----:B------:R-:W-:-:S00]  /*0390*/  BRA `(.L_x_0) ;  /* 0xfffffffc00fc7947 */ /* 0x000fc0000383ffff */
[----:B------:R-:W-:-:S00]  /*03a0*/  NOP ;  /* 0x0000000000007918 */ /* 0x000fc00000000000 */
        /* <DEDUP_REMOVED lines=13> */
.L_x_1:


//--------------------- .nv.constant0.triton_poi_fused__softmax_1 --------------------------
	.section	.nv.constant0.triton_poi_fused__softmax_1,"a",@progbits
	.sectionflags	@""
	.align	4
.nv.constant0.triton_poi_fused__softmax_1:
	.zero		548
